	.headerflags	@"EF_CUDA_TEXMODE_UNIFIED EF_CUDA_64BIT_ADDRESS EF_CUDA_ACCELERATORS EF_CUDA_SM90 EF_CUDA_VIRTUAL_SM(EF_CUDA_SM90)"
	.elftype	@"ET_EXEC"


//--------------------- .nv.info                  --------------------------
	.section	.nv.info,"",@"SHT_CUDA_INFO"
	.align	4


	//----- nvinfo : EIATTR_REGCOUNT
	.align		4
        /*0000*/ 	.byte	0x04, 0x2f
        /*0002*/ 	.short	(.L_1 - .L_0)
	.align		4
.L_0:
        /*0004*/ 	.word	index@(triton_poi_fused__adaptive_avg_pool2d_5)
        /*0008*/ 	.word	0x00000028


	//----- nvinfo : EIATTR_MIN_STACK_SIZE
	.align		4
.L_1:
        /*000c*/ 	.byte	0x04, 0x12
        /*000e*/ 	.short	(.L_3 - .L_2)
	.align		4
.L_2:
        /*0010*/ 	.word	index@(triton_poi_fused__adaptive_avg_pool2d_5)
        /*0014*/ 	.word	0x00000000


	//----- nvinfo : EIATTR_FRAME_SIZE
	.align		4
.L_3:
        /*0018*/ 	.byte	0x04, 0x11
        /*001a*/ 	.short	(.L_5 - .L_4)
	.align		4
.L_4:
        /*001c*/ 	.word	index@(triton_poi_fused__adaptive_avg_pool2d_5)
        /*0020*/ 	.word	0x00000000


	//----- nvinfo : EIATTR_MIN_STACK_SIZE
	.align		4
.L_5:
        /*0024*/ 	.byte	0x04, 0x12
        /*0026*/ 	.short	(.L_7 - .L_6)
	.align		4
.L_6:
        /*0028*/ 	.word	index@(triton_poi_fused__adaptive_avg_pool2d_5)
        /*002c*/ 	.word	0x00000000
.L_7:


//--------------------- .nv.info.triton_poi_fused__adaptive_avg_pool2d_5 --------------------------
	.section	.nv.info.triton_poi_fused__adaptive_avg_pool2d_5,"",@"SHT_CUDA_INFO"
	.sectionflags	@""
	.align	4


	//----- nvinfo : EIATTR_CUDA_API_VERSION
	.align		4
        /*0000*/ 	.byte	0x04, 0x37
        /*0002*/ 	.short	(.L_9 - .L_8)
.L_8:
        /*0004*/ 	.word	0x0000007c


	//----- nvinfo : EIATTR_KPARAM_INFO
	.align		4
.L_9:
        /*0008*/ 	.byte	0x04, 0x17
        /*000a*/ 	.short	(.L_11 - .L_10)
.L_10:
        /*000c*/ 	.word	0x00000000
        /*0010*/ 	.short	0x0003
        /*0012*/ 	.short	0x0014
        /*0014*/ 	.byte	0x00, 0xf0, 0x11, 0x00


	//----- nvinfo : EIATTR_KPARAM_INFO
	.align		4
.L_11:
        /*0018*/ 	.byte	0x04, 0x17
        /*001a*/ 	.short	(.L_13 - .L_12)
.L_12:
        /*001c*/ 	.word	0x00000000
        /*0020*/ 	.short	0x0002
        /*0022*/ 	.short	0x0010
        /*0024*/ 	.byte	0x00, 0xf0, 0x11, 0x00


	//----- nvinfo : EIATTR_KPARAM_INFO
	.align		4
.L_13:
        /*0028*/ 	.byte	0x04, 0x17
        /*002a*/ 	.short	(.L_15 - .L_14)
.L_14:
        /*002c*/ 	.word	0x00000000
        /*0030*/ 	.short	0x0001
        /*0032*/ 	.short	0x0008
        /*0034*/ 	.byte	0x00, 0xf4, 0x21, 0x00


	//----- nvinfo : EIATTR_KPARAM_INFO
	.align		4
.L_15:
        /*0038*/ 	.byte	0x04, 0x17
        /*003a*/ 	.short	(.L_17 - .L_16)
.L_16:
        /*003c*/ 	.word	0x00000000
        /*0040*/ 	.short	0x0000
        /*0042*/ 	.short	0x0000
        /*0044*/ 	.byte	0x00, 0xf4, 0x21, 0x00


	//----- nvinfo : EIATTR_SPARSE_MMA_MASK
	.align		4
.L_17:
        /*0048*/ 	.byte	0x03, 0x50
        /*004a*/ 	.short	0x0000


	//----- nvinfo : EIATTR_MAXREG_COUNT
	.align		4
        /*004c*/ 	.byte	0x03, 0x1b
        /*004e*/ 	.short	0x00ff


	//----- nvinfo : EIATTR_EXIT_INSTR_OFFSETS
	.align		4
        /*0050*/ 	.byte	0x04, 0x1c
        /*0052*/ 	.short	(.L_19 - .L_18)


	//   ....[0]....
.L_18:
        /*0054*/ 	.word	0x00000ee0


	//   ....[1]....
        /*0058*/ 	.word	0x00000f40


	//----- nvinfo : EIATTR_REQNTID
	.align		4
.L_19:
        /*005c*/ 	.byte	0x04, 0x10
        /*005e*/ 	.short	(.L_21 - .L_20)
.L_20:
        /*0060*/ 	.word	0x00000080
        /*0064*/ 	.word	0x00000001
        /*0068*/ 	.word	0x00000001


	//----- nvinfo : EIATTR_CBANK_PARAM_SIZE
	.align		4
.L_21:
        /*006c*/ 	.byte	0x03, 0x19
        /*006e*/ 	.short	0x0018


	//----- nvinfo : EIATTR_PARAM_CBANK
	.align		4
        /*0070*/ 	.byte	0x04, 0x0a
        /*0072*/ 	.short	(.L_23 - .L_22)
	.align		4
.L_22:
        /*0074*/ 	.word	index@(.nv.constant0.triton_poi_fused__adaptive_avg_pool2d_5)
        /*0078*/ 	.short	0x0210
        /*007a*/ 	.short	0x0018


	//----- nvinfo : EIATTR_SW_WAR
	.align		4
.L_23:
        /*007c*/ 	.byte	0x04, 0x36
        /*007e*/ 	.short	(.L_25 - .L_24)
.L_24:
        /*0080*/ 	.word	0x00000008
.L_25:


//--------------------- .nv.callgraph             --------------------------
	.section	.nv.callgraph,"",@"SHT_CUDA_CALLGRAPH"
	.align	4
	.sectionentsize	8
	.align		4
        /*0000*/ 	.word	0x00000000
	.align		4
        /*0004*/ 	.word	0xffffffff
	.align		4
        /*0008*/ 	.word	0x00000000
	.align		4
        /*000c*/ 	.word	0xfffffffe
	.align		4
        /*0010*/ 	.word	0x00000000
	.align		4
        /*0014*/ 	.word	0xfffffffd
	.align		4
        /*0018*/ 	.word	0x00000000
	.align		4
        /*001c*/ 	.word	0xfffffffc


//--------------------- .text.triton_poi_fused__adaptive_avg_pool2d_5 --------------------------
	.section	.text.triton_poi_fused__adaptive_avg_pool2d_5,"ax",@progbits
	.sectionflags	@"SHF_BARRIERS=1"
	.align	128
        .global         triton_poi_fused__adaptive_avg_pool2d_5
        .type           triton_poi_fused__adaptive_avg_pool2d_5,@function
        .size           triton_poi_fused__adaptive_avg_pool2d_5,(.L_x_1 - triton_poi_fused__adaptive_avg_pool2d_5)
        .other          triton_poi_fused__adaptive_avg_pool2d_5,@"STO_CUDA_ENTRY STV_DEFAULT"
triton_poi_fused__adaptive_avg_pool2d_5:
.text.triton_poi_fused__adaptive_avg_pool2d_5:
[----:B------:R-:W0:Y:S01]  /*0000*/  LDC R1, c[0x0][0x28] ;  /* 0x00000a00ff017b82 */ /* 0x000e220000000800 */
[----:B------:R-:W1:Y:S07]  /*0010*/  S2R R5, SR_CTAID.X ;  /* 0x0000000000057919 */ /* 0x000e6e0000002500 */
[----:B------:R-:W2:Y:S01]  /*0020*/  LDC.64 R18, c[0x0][0x210] ;  /* 0x00008400ff127b82 */ /* 0x000ea20000000a00 */
[----:B------:R-:W-:Y:S01]  /*0030*/  CS2R R22, SRZ ;  /* 0x0000000000167805 */ /* 0x000fe2000001ff00 */
[----:B------:R-:W-:Y:S01]  /*0040*/  ULDC.64 UR6, c[0x0][0x208] ;  /* 0x0000820000067ab9 */ /* 0x000fe20000000a00 */
[----:B------:R-:W3:Y:S01]  /*0050*/  S2R R2, SR_TID.X ;  /* 0x0000000000027919 */ /* 0x000ee20000002100 */
[----:B------:R-:W4:Y:S01]  /*0060*/  S2R R0, SR_CTAID.Y ;  /* 0x0000000000007919 */ /* 0x000f220000002600 */
[----:B-1----:R-:W-:-:S04]  /*0070*/  SHF.L.U32 R5, R5, 0x2, RZ ;  /* 0x0000000205057819 */ /* 0x002fc800000006ff */
[----:B---3--:R-:W-:Y:S02]  /*0080*/  LOP3.LUT R4, R5, 0x3, R2, 0xf8, !PT ;  /* 0x0000000305047812 */ /* 0x008fe400078ef802 */
[----:B------:R-:W-:Y:S02]  /*0090*/  SHF.R.U32.HI R6, RZ, 0x2, R2 ;  /* 0x00000002ff067819 */ /* 0x000fe40000011602 */
[----:B------:R-:W-:Y:S02]  /*00a0*/  LOP3.LUT R3, R2, 0x40, RZ, 0xc0, !PT ;  /* 0x0000004002037812 */ /* 0x000fe400078ec0ff */
[----:B------:R-:W-:Y:S02]  /*00b0*/  LEA.HI R7, R4, R4, RZ, 0x1 ;  /* 0x0000000404077211 */ /* 0x000fe400078f08ff */
[----:B------:R-:W-:Y:S02]  /*00c0*/  SGXT.U32 R6, R6, 0x4 ;  /* 0x000000040606781a */ /* 0x000fe40000000000 */
[----:B------:R-:W-:-:S02]  /*00d0*/  SHF.R.U32.HI R3, RZ, 0x2, R3 ;  /* 0x00000002ff037819 */ /* 0x000fc40000011603 */
[C---:B------:R-:W-:Y:S01]  /*00e0*/  LOP3.LUT R9, R7.reuse, 0x7ffffffe, RZ, 0xc0, !PT ;  /* 0x7ffffffe07097812 */ /* 0x040fe200078ec0ff */
[----:B------:R-:W-:Y:S01]  /*00f0*/  IMAD.SHL.U32 R7, R7, 0x4, RZ ;  /* 0x0000000407077824 */ /* 0x000fe200078e00ff */
[----:B------:R-:W-:Y:S02]  /*0100*/  LOP3.LUT R6, R6, R3, RZ, 0xfc, !PT ;  /* 0x0000000306067212 */ /* 0x000fe400078efcff */
[----:B----4-:R-:W-:Y:S01]  /*0110*/  SHF.L.U32 R3, R0, 0x8, RZ ;  /* 0x0000000800037819 */ /* 0x010fe200000006ff */
[----:B------:R-:W-:Y:S01]  /*0120*/  IMAD.IADD R9, R4, 0x1, -R9 ;  /* 0x0000000104097824 */ /* 0x000fe200078e0a09 */
[----:B------:R-:W-:Y:S02]  /*0130*/  LOP3.LUT R26, R7, 0xfffffff8, RZ, 0xc0, !PT ;  /* 0xfffffff8071a7812 */ /* 0x000fe400078ec0ff */
[----:B------:R-:W-:Y:S02]  /*0140*/  LOP3.LUT R3, R3, R6, RZ, 0xfc, !PT ;  /* 0x0000000603037212 */ /* 0x000fe400078efcff */
[----:B------:R-:W-:-:S02]  /*0150*/  LEA R26, R9, R26, 0x1 ;  /* 0x0000001a091a7211 */ /* 0x000fc400078e08ff */
[----:B------:R-:W-:Y:S01]  /*0160*/  ISETP.GE.AND P0, PT, R4, 0x4, PT ;  /* 0x000000040400780c */ /* 0x000fe20003f06270 */
[----:B------:R-:W-:Y:S01]  /*0170*/  IMAD.SHL.U32 R3, R3, 0x10, RZ ;  /* 0x0000001003037824 */ /* 0x000fe200078e00ff */
[----:B------:R-:W-:-:S03]  /*0180*/  IADD3 R28, R26, 0x1, RZ ;  /* 0x000000011a1c7810 */ /* 0x000fc60007ffe0ff */
[----:B------:R-:W-:Y:S01]  /*0190*/  IMAD.IADD R9, R26, 0x1, R3 ;  /* 0x000000011a097824 */ /* 0x000fe200078e0203 */
[----:B------:R-:W-:-:S03]  /*01a0*/  IADD3 R11, R3, R28, RZ ;  /* 0x0000001c030b7210 */ /* 0x000fc60007ffe0ff */
[----:B--2---:R-:W-:-:S04]  /*01b0*/  IMAD.WIDE R8, R9, 0x4, R18 ;  /* 0x0000000409087825 */ /* 0x004fc800078e0212 */
[----:B------:R-:W-:Y:S01]  /*01c0*/  IMAD.WIDE R10, R11, 0x4, R18 ;  /* 0x000000040b0a7825 */ /* 0x000fe200078e0212 */
[----:B------:R-:W2:Y:S04]  /*01d0*/  @!P0 LDG.E.EL R23, desc[UR6][R8.64] ;  /* 0x0000000608178981 */ /* 0x000ea8000c2e1900 */
[----:B------:R1:W2:Y:S01]  /*01e0*/  @!P0 LDG.E.EL R22, desc[UR6][R10.64] ;  /* 0x000000060a168981 */ /* 0x0002a2000c2e1900 */
[----:B------:R-:W-:Y:S01]  /*01f0*/  VIADD R7, R26, 0x4 ;  /* 0x000000041a077836 */ /* 0x000fe20000000000 */
[C---:B------:R-:W-:Y:S02]  /*0200*/  LOP3.LUT R36, R3.reuse, 0x200, RZ, 0xfc, !PT ;  /* 0x0000020003247812 */ /* 0x040fe400078efcff */
[----:B------:R-:W-:Y:S02]  /*0210*/  CS2R R14, SRZ ;  /* 0x00000000000e7805 */ /* 0x000fe4000001ff00 */
[----:B------:R-:W-:-:S02]  /*0220*/  LOP3.LUT R34, R3, 0x600, RZ, 0xfc, !PT ;  /* 0x0000060003227812 */ /* 0x000fc400078efcff */
[C---:B------:R-:W-:Y:S02]  /*0230*/  LOP3.LUT R37, R3.reuse, 0x400, RZ, 0xfc, !PT ;  /* 0x0000040003257812 */ /* 0x040fe400078efcff */
[C---:B------:R-:W-:Y:S02]  /*0240*/  LOP3.LUT R24, R3.reuse, 0x800, RZ, 0xfc, !PT ;  /* 0x0000080003187812 */ /* 0x040fe400078efcff */
[----:B-1----:R-:W-:Y:S02]  /*0250*/  IADD3 R11, R36, R7, RZ ;  /* 0x00000007240b7210 */ /* 0x002fe40007ffe0ff */
[----:B------:R-:W-:Y:S02]  /*0260*/  IADD3 R9, R34, R7, RZ ;  /* 0x0000000722097210 */ /* 0x000fe40007ffe0ff */
[----:B------:R-:W-:Y:S01]  /*0270*/  LOP3.LUT R35, R3, 0xe00, RZ, 0xfc, !PT ;  /* 0x00000e0003237812 */ /* 0x000fe200078efcff */
[----:B------:R-:W-:Y:S01]  /*0280*/  IMAD.MOV.U32 R4, RZ, RZ, RZ ;  /* 0x000000ffff047224 */ /* 0x000fe200078e00ff */
[----:B------:R-:W-:Y:S01]  /*0290*/  IADD3 R17, R3, R7, RZ ;  /* 0x0000000703117210 */ /* 0x000fe20007ffe0ff */
[----:B------:R-:W-:Y:S01]  /*02a0*/  IMAD.WIDE R10, R11, 0x4, R18 ;  /* 0x000000040b0a7825 */ /* 0x000fe200078e0212 */
[----:B------:R-:W-:-:S03]  /*02b0*/  CS2R R12, SRZ ;  /* 0x00000000000c7805 */ /* 0x000fc6000001ff00 */
[--C-:B------:R-:W-:Y:S01]  /*02c0*/  IMAD.IADD R31, R37, 0x1, R7.reuse ;  /* 0x00000001251f7824 */ /* 0x100fe200078e0207 */
[----:B------:R1:W3:Y:S01]  /*02d0*/  @!P0 LDG.E.EL R4, desc[UR6][R10.64] ;  /* 0x000000060a048981 */ /* 0x0002e2000c2e1900 */
[----:B------:R-:W-:Y:S02]  /*02e0*/  IMAD.IADD R33, R24, 0x1, R7 ;  /* 0x0000000118217824 */ /* 0x000fe400078e0207 */
[----:B------:R-:W-:-:S04]  /*02f0*/  IMAD.WIDE R8, R9, 0x4, R18 ;  /* 0x0000000409087825 */ /* 0x000fc800078e0212 */
[----:B------:R-:W-:Y:S01]  /*0300*/  IMAD.IADD R21, R35, 0x1, R7 ;  /* 0x0000000123157824 */ /* 0x000fe200078e0207 */
[----:B------:R-:W-:Y:S01]  /*0310*/  IADD3 R7, R36, R28, RZ ;  /* 0x0000001c24077210 */ /* 0x000fe20007ffe0ff */
[--C-:B------:R-:W-:Y:S01]  /*0320*/  IMAD.WIDE R16, R17, 0x4, R18.reuse ;  /* 0x0000000411107825 */ /* 0x100fe200078e0212 */
[----:B-1----:R-:W-:Y:S01]  /*0330*/  CS2R R10, SRZ ;  /* 0x00000000000a7805 */ /* 0x002fe2000001ff00 */
[----:B------:R1:W4:Y:S02]  /*0340*/  @!P0 LDG.E.EL R13, desc[UR6][R8.64] ;  /* 0x00000006080d8981 */ /* 0x000324000c2e1900 */
[--C-:B------:R-:W-:Y:S01]  /*0350*/  IMAD.WIDE R20, R21, 0x4, R18.reuse ;  /* 0x0000000415147825 */ /* 0x100fe200078e0212 */
[----:B------:R-:W-:Y:S01]  /*0360*/  IADD3 R27, R24, R28, RZ ;  /* 0x0000001c181b7210 */ /* 0x000fe20007ffe0ff */
[----:B------:R5:W3:Y:S01]  /*0370*/  @!P0 LDG.E.EL R15, desc[UR6][R16.64] ;  /* 0x00000006100f8981 */ /* 0x000ae2000c2e1900 */
[----:B------:R-:W-:Y:S01]  /*0380*/  LOP3.LUT R25, R3, 0xa00, RZ, 0xfc, !PT ;  /* 0x00000a0003197812 */ /* 0x000fe200078efcff */
[--C-:B------:R-:W-:Y:S01]  /*0390*/  IMAD.WIDE R30, R31, 0x4, R18.reuse ;  /* 0x000000041f1e7825 */ /* 0x100fe200078e0212 */
[----:B------:R-:W-:Y:S01]  /*03a0*/  HFMA2.MMA R29, -RZ, RZ, 0, 0 ;  /* 0x00000000ff1d7435 */ /* 0x000fe200000001ff */
[----:B------:R5:W4:Y:S02]  /*03b0*/  @!P0 LDG.E.EL R11, desc[UR6][R20.64] ;  /* 0x00000006140b8981 */ /* 0x000b24000c2e1900 */
[----:B-1----:R-:W-:-:S02]  /*03c0*/  IMAD.WIDE R8, R7, 0x4, R18 ;  /* 0x0000000407087825 */ /* 0x002fc400078e0212 */
[----:B------:R1:W4:Y:S01]  /*03d0*/  @!P0 LDG.E.EL R14, desc[UR6][R30.64] ;  /* 0x000000061e0e8981 */ /* 0x000322000c2e1900 */
[----:B-----5:R-:W-:Y:S01]  /*03e0*/  IADD3 R17, R37, R28, RZ ;  /* 0x0000001c25117210 */ /* 0x020fe20007ffe0ff */
[----:B------:R-:W-:Y:S02]  /*03f0*/  HFMA2.MMA R16, -RZ, RZ, 0, 0 ;  /* 0x00000000ff107435 */ /* 0x000fe400000001ff */
[----:B------:R5:W4:Y:S01]  /*0400*/  @!P0 LDG.E.EL R12, desc[UR6][R8.64] ;  /* 0x00000006080c8981 */ /* 0x000b22000c2e1900 */
[----:B------:R-:W-:Y:S01]  /*0410*/  IMAD.WIDE R32, R33, 0x4, R18 ;  /* 0x0000000421207825 */ /* 0x000fe200078e0212 */
[----:B0-----:R-:W-:-:S03]  /*0420*/  IADD3 R21, R25, R28, RZ ;  /* 0x0000001c19157210 */ /* 0x001fc60007ffe0ff */
[----:B-1----:R-:W-:-:S03]  /*0430*/  IMAD.WIDE R30, R17, 0x4, R18 ;  /* 0x00000004111e7825 */ /* 0x002fc600078e0212 */
[----:B------:R-:W4:Y:S01]  /*0440*/  @!P0 LDG.E.EL R16, desc[UR6][R32.64] ;  /* 0x0000000620108981 */ /* 0x000f22000c2e1900 */
[--C-:B-----5:R-:W-:Y:S01]  /*0450*/  IMAD.WIDE R8, R27, 0x4, R18.reuse ;  /* 0x000000041b087825 */ /* 0x120fe200078e0212 */
[----:B------:R-:W-:Y:S02]  /*0460*/  LOP3.LUT R27, R3, 0xc00, RZ, 0xfc, !PT ;  /* 0x00000c00031b7812 */ /* 0x000fe400078efcff */
[----:B------:R0:W5:Y:S01]  /*0470*/  @!P0 LDG.E.EL R10, desc[UR6][R30.64] ;  /* 0x000000061e0a8981 */ /* 0x000162000c2e1900 */
[----:B------:R-:W-:-:S04]  /*0480*/  IMAD.WIDE R20, R21, 0x4, R18 ;  /* 0x0000000415147825 */ /* 0x000fc800078e0212 */
[----:B------:R-:W-:Y:S01]  /*0490*/  IMAD.MOV.U32 R17, RZ, RZ, RZ ;  /* 0x000000ffff117224 */ /* 0x000fe200078e00ff */
[----:B------:R1:W4:Y:S01]  /*04a0*/  @!P0 LDG.E.EL R29, desc[UR6][R20.64] ;  /* 0x00000006141d8981 */ /* 0x000322000c2e1900 */
[--C-:B0-----:R-:W-:Y:S01]  /*04b0*/  IMAD.IADD R31, R27, 0x1, R28.reuse ;  /* 0x000000011b1f7824 */ /* 0x101fe200078e021c */
[----:B------:R-:W-:Y:S01]  /*04c0*/  MOV R7, RZ ;  /* 0x000000ff00077202 */ /* 0x000fe20000000f00 */
[----:B------:R-:W-:Y:S02]  /*04d0*/  IMAD.IADD R33, R34, 0x1, R28 ;  /* 0x0000000122217824 */ /* 0x000fe400078e021c */
[----:B------:R0:W4:Y:S01]  /*04e0*/  @!P0 LDG.E.EL R17, desc[UR6][R8.64] ;  /* 0x0000000608118981 */ /* 0x000122000c2e1900 */
[----:B-1----:R-:W-:Y:S01]  /*04f0*/  IMAD.WIDE R20, R31, 0x4, R18 ;  /* 0x000000041f147825 */ /* 0x002fe200078e0212 */
[----:B------:R-:W-:-:S03]  /*0500*/  IADD3 R31, R35, R28, RZ ;  /* 0x0000001c231f7210 */ /* 0x000fc60007ffe0ff */
[----:B------:R-:W-:Y:S01]  /*0510*/  IMAD.WIDE R32, R33, 0x4, R18 ;  /* 0x0000000421207825 */ /* 0x000fe200078e0212 */
[----:B------:R-:W-:-:S03]  /*0520*/  MOV R30, RZ ;  /* 0x000000ff001e7202 */ /* 0x000fc60000000f00 */
[----:B------:R-:W-:Y:S01]  /*0530*/  IMAD.MOV.U32 R28, RZ, RZ, RZ ;  /* 0x000000ffff1c7224 */ /* 0x000fe200078e00ff */
[----:B------:R1:W4:Y:S01]  /*0540*/  @!P0 LDG.E.EL R7, desc[UR6][R32.64] ;  /* 0x0000000620078981 */ /* 0x000322000c2e1900 */
[----:B0-----:R-:W-:Y:S01]  /*0550*/  IMAD.WIDE R8, R31, 0x4, R18 ;  /* 0x000000041f087825 */ /* 0x001fe200078e0212 */
[----:B------:R-:W-:Y:S02]  /*0560*/  IADD3 R31, R26, R36, RZ ;  /* 0x000000241a1f7210 */ /* 0x000fe40007ffe0ff */
[----:B------:R0:W4:Y:S04]  /*0570*/  @!P0 LDG.E.EL R30, desc[UR6][R20.64] ;  /* 0x00000006141e8981 */ /* 0x000128000c2e1900 */
[----:B------:R0:W4:Y:S01]  /*0580*/  @!P0 LDG.E.EL R28, desc[UR6][R8.64] ;  /* 0x00000006081c8981 */ /* 0x000122000c2e1900 */
[----:B-1----:R-:W-:-:S04]  /*0590*/  IMAD.IADD R32, R26, 0x1, R37 ;  /* 0x000000011a207824 */ /* 0x002fc800078e0225 */
[----:B0-----:R-:W-:-:S04]  /*05a0*/  IMAD.WIDE R20, R32, 0x4, R18 ;  /* 0x0000000420147825 */ /* 0x001fc800078e0212 */
[----:B------:R-:W-:Y:S01]  /*05b0*/  IMAD.WIDE R8, R31, 0x4, R18 ;  /* 0x000000041f087825 */ /* 0x000fe200078e0212 */
[----:B------:R-:W-:Y:S01]  /*05c0*/  MOV R31, RZ ;  /* 0x000000ff001f7202 */ /* 0x000fe20000000f00 */
[----:B------:R-:W-:-:S05]  /*05d0*/  HFMA2.MMA R33, -RZ, RZ, 0, 0 ;  /* 0x00000000ff217435 */ /* 0x000fca00000001ff */
[----:B------:R2:W5:Y:S01]  /*05e0*/  @!P0 LDG.E.EL R31, desc[UR6][R20.64] ;  /* 0x00000006141f8981 */ /* 0x000562000c2e1900 */
[----:B------:R-:W-:-:S04]  /*05f0*/  IMAD.MOV.U32 R32, RZ, RZ, RZ ;  /* 0x000000ffff207224 */ /* 0x000fc800078e00ff */
[----:B------:R0:W4:Y:S01]  /*0600*/  @!P0 LDG.E.EL R33, desc[UR6][R8.64] ;  /* 0x0000000608218981 */ /* 0x000122000c2e1900 */
[----:B--2---:R-:W-:Y:S01]  /*0610*/  FADD R20, R22, R23 ;  /* 0x0000001716147221 */ /* 0x004fe20000000000 */
[----:B------:R-:W-:-:S05]  /*0620*/  IADD3 R23, R26, R34, RZ ;  /* 0x000000221a177210 */ /* 0x000fca0007ffe0ff */
[----:B------:R-:W-:-:S05]  /*0630*/  IMAD.WIDE R22, R23, 0x4, R18 ;  /* 0x0000000417167825 */ /* 0x000fca00078e0212 */
[----:B------:R-:W2:Y:S01]  /*0640*/  @!P0 LDG.E.EL R32, desc[UR6][R22.64] ;  /* 0x0000000616208981 */ /* 0x000ea2000c2e1900 */
[----:B0-----:R-:W-:Y:S01]  /*0650*/  IADD3 R9, R26, R24, RZ ;  /* 0x000000181a097210 */ /* 0x001fe20007ffe0ff */
[----:B------:R-:W-:Y:S01]  /*0660*/  HFMA2.MMA R8, -RZ, RZ, 0, 0 ;  /* 0x00000000ff087435 */ /* 0x000fe200000001ff */
[----:B---3--:R-:W-:-:S03]  /*0670*/  FADD R15, R20, R15 ;  /* 0x0000000f140f7221 */ /* 0x008fc60000000000 */
[----:B------:R-:W-:-:S04]  /*0680*/  IMAD.WIDE R20, R9, 0x4, R18 ;  /* 0x0000000409147825 */ /* 0x000fc800078e0212 */
[----:B------:R-:W-:Y:S02]  /*0690*/  IMAD.IADD R9, R26, 0x1, R25 ;  /* 0x000000011a097824 */ /* 0x000fe400078e0219 */
[----:B------:R0:W3:Y:S02]  /*06a0*/  @!P0 LDG.E.EL R8, desc[UR6][R20.64] ;  /* 0x0000000614088981 */ /* 0x0000e4000c2e1900 */
[----:B0-----:R-:W-:-:S04]  /*06b0*/  IMAD.WIDE R20, R9, 0x4, R18 ;  /* 0x0000000409147825 */ /* 0x001fc800078e0212 */
[----:B-----5:R-:W-:Y:S01]  /*06c0*/  FADD R31, R10, R31 ;  /* 0x0000001f0a1f7221 */ /* 0x020fe20000000000 */
[----:B------:R-:W-:Y:S01]  /*06d0*/  HFMA2.MMA R10, -RZ, RZ, 0, 0 ;  /* 0x00000000ff0a7435 */ /* 0x000fe200000001ff */
[----:B----4-:R-:W-:Y:S01]  /*06e0*/  FADD R33, R12, R33 ;  /* 0x000000210c217221 */ /* 0x010fe20000000000 */
[----:B------:R-:W-:-:S06]  /*06f0*/  MOV R12, RZ ;  /* 0x000000ff000c7202 */ /* 0x000fcc0000000f00 */
[----:B------:R0:W4:Y:S01]  /*0700*/  @!P0 LDG.E.EL R12, desc[UR6][R20.64] ;  /* 0x00000006140c8981 */ /* 0x000122000c2e1900 */
[----:B--2---:R-:W-:Y:S01]  /*0710*/  FADD R32, R7, R32 ;  /* 0x0000002007207221 */ /* 0x004fe20000000000 */
[----:B------:R-:W-:-:S05]  /*0720*/  IADD3 R7, R26, R35, RZ ;  /* 0x000000231a077210 */ /* 0x000fca0007ffe0ff */
[----:B0-----:R-:W-:-:S05]  /*0730*/  IMAD.WIDE R20, R7, 0x4, R18 ;  /* 0x0000000407147825 */ /* 0x001fca00078e0212 */
[----:B------:R-:W2:Y:S01]  /*0740*/  @!P0 LDG.E.EL R10, desc[UR6][R20.64] ;  /* 0x00000006140a8981 */ /* 0x000ea2000c2e1900 */
[----:B------:R-:W-:Y:S02]  /*0750*/  IADD3 R23, R26, R27, RZ ;  /* 0x0000001b1a177210 */ /* 0x000fe40007ffe0ff */
[----:B------:R-:W-:Y:S01]  /*0760*/  MOV R7, RZ ;  /* 0x000000ff00077202 */ /* 0x000fe20000000f00 */
[----:B---3--:R-:W-:Y:S01]  /*0770*/  FADD R17, R17, R8 ;  /* 0x0000000811117221 */ /* 0x008fe20000000000 */
[----:B------:R-:W-:Y:S01]  /*0780*/  VIADD R8, R26, 0x4 ;  /* 0x000000041a087836 */ /* 0x000fe20000000000 */
[----:B------:R-:W-:-:S05]  /*0790*/  IADD3 R26, R26, 0x5, RZ ;  /* 0x000000051a1a7810 */ /* 0x000fca0007ffe0ff */
[----:B------:R-:W-:Y:S01]  /*07a0*/  IMAD.IADD R3, R3, 0x1, R26 ;  /* 0x0000000103037824 */ /* 0x000fe200078e021a */
[----:B------:R-:W0:Y:S01]  /*07b0*/  S2UR UR5, SR_CgaCtaId ;  /* 0x00000000000579c3 */ /* 0x000e220000008800 */
[----:B------:R-:W-:Y:S02]  /*07c0*/  IMAD.MOV.U32 R9, RZ, RZ, RZ ;  /* 0x000000ffff097224 */ /* 0x000fe400078e00ff */
[----:B------:R-:W-:-:S05]  /*07d0*/  IMAD.WIDE R22, R23, 0x4, R18 ;  /* 0x0000000417167825 */ /* 0x000fca00078e0212 */
[----:B------:R1:W3:Y:S01]  /*07e0*/  @!P0 LDG.E.EL R9, desc[UR6][R22.64] ;  /* 0x0000000616098981 */ /* 0x0002e2000c2e1900 */
[----:B------:R-:W-:Y:S01]  /*07f0*/  UMOV UR4, 0x400 ;  /* 0x0000040000047882 */ /* 0x000fe20000000000 */
[----:B-1----:R-:W-:-:S04]  /*0800*/  IMAD.IADD R23, R27, 0x1, R8 ;  /* 0x000000011b177824 */ /* 0x002fc800078e0208 */
[----:B------:R-:W-:Y:S01]  /*0810*/  IMAD.WIDE R22, R23, 0x4, R18 ;  /* 0x0000000417167825 */ /* 0x000fe200078e0212 */
[----:B0-----:R-:W-:Y:S01]  /*0820*/  UPRMT UR4, UR5, 0x654, UR4 ;  /* 0x0000065405047896 */ /* 0x001fe20008000004 */
[----:B------:R-:W-:Y:S02]  /*0830*/  IADD3 R37, R37, R26, RZ ;  /* 0x0000001a25257210 */ /* 0x000fe40007ffe0ff */
[----:B------:R-:W-:Y:S01]  /*0840*/  IADD3 R24, R24, R26, RZ ;  /* 0x0000001a18187210 */ /* 0x000fe20007ffe0ff */
[----:B------:R-:W-:Y:S01]  /*0850*/  IMAD.IADD R27, R27, 0x1, R26 ;  /* 0x000000011b1b7824 */ /* 0x000fe200078e021a */
[----:B------:R-:W-:Y:S01]  /*0860*/  IADD3 R35, R35, R26, RZ ;  /* 0x0000001a23237210 */ /* 0x000fe20007ffe0ff */
[----:B--2---:R-:W-:Y:S01]  /*0870*/  FADD R28, R28, R10 ;  /* 0x0000000a1c1c7221 */ /* 0x004fe20000000000 */
[----:B------:R-:W-:-:S05]  /*0880*/  IADD3 R10, R25, R8, RZ ;  /* 0x00000008190a7210 */ /* 0x000fca0007ffe0ff */
[----:B------:R-:W-:-:S05]  /*0890*/  IMAD.WIDE R20, R10, 0x4, R18 ;  /* 0x000000040a147825 */ /* 0x000fca00078e0212 */
[----:B------:R0:W2:Y:S02]  /*08a0*/  @!P0 LDG.E.EL R7, desc[UR6][R20.64] ;  /* 0x0000000614078981 */ /* 0x0000a4000c2e1900 */
[----:B0-----:R-:W-:Y:S02]  /*08b0*/  IMAD.WIDE R20, R3, 0x4, R18 ;  /* 0x0000000403147825 */ /* 0x001fe400078e0212 */
[----:B------:R-:W0:Y:S01]  /*08c0*/  S2R R3, SR_TID.X ;  /* 0x0000000000037919 */ /* 0x000e220000002100 */
[----:B------:R-:W-:Y:S01]  /*08d0*/  HFMA2.MMA R10, -RZ, RZ, 0, 0 ;  /* 0x00000000ff0a7435 */ /* 0x000fe200000001ff */
[----:B------:R-:W-:-:S06]  /*08e0*/  MOV R8, RZ ;  /* 0x000000ff00087202 */ /* 0x000fcc0000000f00 */
[----:B------:R1:W5:Y:S04]  /*08f0*/  @!P0 LDG.E.EL R8, desc[UR6][R20.64] ;  /* 0x0000000614088981 */ /* 0x000368000c2e1900 */
[----:B------:R0:W5:Y:S01]  /*0900*/  @!P0 LDG.E.EL R10, desc[UR6][R22.64] ;  /* 0x00000006160a8981 */ /* 0x000162000c2e1900 */
[----:B-1----:R-:W-:Y:S01]  /*0910*/  IMAD.IADD R21, R34, 0x1, R26 ;  /* 0x0000000122157824 */ /* 0x002fe200078e021a */
[----:B0-----:R-:W-:-:S04]  /*0920*/  SHF.L.U32 R20, R3, 0x8, RZ ;  /* 0x0000000803147819 */ /* 0x001fc800000006ff */
[----:B------:R-:W-:-:S04]  /*0930*/  LOP3.LUT R23, R20, 0x300, RZ, 0xc0, !PT ;  /* 0x0000030014177812 */ /* 0x000fc800078ec0ff */
[----:B------:R-:W-:Y:S02]  /*0940*/  LOP3.LUT R6, R6, R23, RZ, 0xfc, !PT ;  /* 0x0000001706067212 */ /* 0x000fe400078efcff */
[----:B------:R-:W-:Y:S01]  /*0950*/  LEA.HI R23, R23, UR4, RZ, 0x1c ;  /* 0x0000000417177c11 */ /* 0x000fe2000f8fe0ff */
[----:B------:R-:W-:-:S04]  /*0960*/  HFMA2.MMA R34, -RZ, RZ, 0, 0 ;  /* 0x00000000ff227435 */ /* 0x000fc800000001ff */
[----:B------:R-:W-:Y:S01]  /*0970*/  IMAD R6, R6, 0x4, R23 ;  /* 0x0000000406067824 */ /* 0x000fe200078e0217 */
[----:B------:R-:W-:-:S05]  /*0980*/  IADD3 R23, R36, R26, RZ ;  /* 0x0000001a24177210 */ /* 0x000fca0007ffe0ff */
[----:B------:R-:W-:-:S05]  /*0990*/  IMAD.WIDE R22, R23, 0x4, R18 ;  /* 0x0000000417167825 */ /* 0x000fca00078e0212 */
[----:B------:R0:W5:Y:S01]  /*09a0*/  @!P0 LDG.E.EL R34, desc[UR6][R22.64] ;  /* 0x0000000616228981 */ /* 0x000162000c2e1900 */
[----:B------:R-:W-:Y:S02]  /*09b0*/  IMAD.MOV.U32 R36, RZ, RZ, RZ ;  /* 0x000000ffff247224 */ /* 0x000fe400078e00ff */
[----:B------:R-:W-:Y:S01]  /*09c0*/  IMAD.WIDE R20, R21, 0x4, R18 ;  /* 0x0000000415147825 */ /* 0x000fe200078e0212 */
[----:B------:R-:W-:-:S03]  /*09d0*/  IADD3 R25, R25, R26, RZ ;  /* 0x0000001a19197210 */ /* 0x000fc60007ffe0ff */
[----:B0-----:R-:W-:Y:S01]  /*09e0*/  IMAD.WIDE R22, R37, 0x4, R18 ;  /* 0x0000000425167825 */ /* 0x001fe200078e0212 */
[----:B------:R-:W-:-:S04]  /*09f0*/  MOV R37, RZ ;  /* 0x000000ff00257202 */ /* 0x000fc80000000f00 */
[----:B------:R0:W5:Y:S04]  /*0a00*/  @!P0 LDG.E.EL R36, desc[UR6][R22.64] ;  /* 0x0000000616248981 */ /* 0x000168000c2e1900 */
[----:B------:R1:W5:Y:S01]  /*0a10*/  @!P0 LDG.E.EL R37, desc[UR6][R20.64] ;  /* 0x0000000614258981 */ /* 0x000362000c2e1900 */
[----:B0-----:R-:W-:Y:S01]  /*0a20*/  IMAD.WIDE R22, R24, 0x4, R18 ;  /* 0x0000000418167825 */ /* 0x001fe200078e0212 */
[----:B-1----:R-:W-:-:S03]  /*0a30*/  CS2R R20, SRZ ;  /* 0x0000000000147805 */ /* 0x002fc6000001ff00 */
[----:B------:R-:W-:-:S05]  /*0a40*/  IMAD.WIDE R24, R25, 0x4, R18 ;  /* 0x0000000419187825 */ /* 0x000fca00078e0212 */
[----:B------:R0:W5:Y:S01]  /*0a50*/  @!P0 LDG.E.EL R21, desc[UR6][R24.64] ;  /* 0x0000000618158981 */ /* 0x000162000c2e1900 */
[----:B------:R-:W-:-:S03]  /*0a60*/  IMAD.WIDE R26, R27, 0x4, R18 ;  /* 0x000000041b1a7825 */ /* 0x000fc600078e0212 */
[----:B------:R-:W5:Y:S01]  /*0a70*/  @!P0 LDG.E.EL R20, desc[UR6][R22.64] ;  /* 0x0000000616148981 */ /* 0x000f62000c2e1900 */
[----:B------:R-:W-:Y:S01]  /*0a80*/  IMAD.WIDE R18, R35, 0x4, R18 ;  /* 0x0000000423127825 */ /* 0x000fe200078e0212 */
[----:B0-----:R-:W-:-:S03]  /*0a90*/  HFMA2.MMA R24, -RZ, RZ, 0, 0 ;  /* 0x00000000ff187435 */ /* 0x001fc600000001ff */
[----:B------:R-:W-:-:S06]  /*0aa0*/  IMAD.MOV.U32 R35, RZ, RZ, RZ ;  /* 0x000000ffff237224 */ /* 0x000fcc00078e00ff */
[----:B------:R-:W5:Y:S04]  /*0ab0*/  @!P0 LDG.E.EL R35, desc[UR6][R18.64] ;  /* 0x0000000612238981 */ /* 0x000f68000c2e1900 */
[----:B------:R-:W5:Y:S01]  /*0ac0*/  @!P0 LDG.E.EL R24, desc[UR6][R26.64] ;  /* 0x000000061a188981 */ /* 0x000f62000c2e1900 */
[----:B----4-:R-:W-:Y:S01]  /*0ad0*/  FADD R12, R29, R12 ;  /* 0x0000000c1d0c7221 */ /* 0x010fe20000000000 */
[----:B---3--:R-:W-:Y:S01]  /*0ae0*/  FADD R9, R30, R9 ;  /* 0x000000091e097221 */ /* 0x008fe20000000000 */
[----:B------:R-:W-:Y:S01]  /*0af0*/  FADD R33, R33, R4 ;  /* 0x0000000421217221 */ /* 0x000fe20000000000 */
[----:B------:R-:W-:Y:S01]  /*0b00*/  FADD R31, R31, R14 ;  /* 0x0000000e1f1f7221 */ /* 0x000fe20000000000 */
[----:B------:R-:W-:Y:S01]  /*0b10*/  FADD R32, R32, R13 ;  /* 0x0000000d20207221 */ /* 0x000fe20000000000 */
[----:B------:R-:W-:Y:S01]  /*0b20*/  FADD R17, R17, R16 ;  /* 0x0000001011117221 */ /* 0x000fe20000000000 */
[----:B------:R-:W-:Y:S01]  /*0b30*/  FADD R28, R28, R11 ;  /* 0x0000000b1c1c7221 */ /* 0x000fe20000000000 */
[----:B------:R-:W-:Y:S01]  /*0b40*/  SHF.L.U32 R4, R2, 0x2, RZ ;  /* 0x0000000202047819 */ /* 0x000fe200000006ff */
[----:B--2---:R-:W-:Y:S01]  /*0b50*/  FADD R12, R12, R7 ;  /* 0x000000070c0c7221 */ /* 0x004fe20000000000 */
[----:B-----5:R-:W-:Y:S01]  /*0b60*/  FADD R8, R15, R8 ;  /* 0x000000080f087221 */ /* 0x020fe20000000000 */
[----:B------:R-:W-:-:S03]  /*0b70*/  FADD R9, R9, R10 ;  /* 0x0000000a09097221 */ /* 0x000fc60000000000 */
[----:B------:R-:W-:-:S05]  /*0b80*/  FMUL R7, R8, 0.25 ;  /* 0x3e80000008077820 */ /* 0x000fca0000400000 */
[----:B------:R0:W-:Y:S01]  /*0b90*/  STS [R6], R7 ;  /* 0x0000000706007388 */ /* 0x0001e20000000800 */
[----:B------:R-:W-:-:S04]  /*0ba0*/  SHF.R.U32.HI R8, RZ, 0x2, R3 ;  /* 0x00000002ff087819 */ /* 0x000fc80000011603 */
[----:B------:R-:W-:Y:S02]  /*0bb0*/  LOP3.LUT R8, R8, 0x10, RZ, 0xc0, !PT ;  /* 0x0000001008087812 */ /* 0x000fe400078ec0ff */
[----:B------:R-:W-:Y:S02]  /*0bc0*/  LOP3.LUT R3, R4, 0x1fc, RZ, 0xc0, !PT ;  /* 0x000001fc04037812 */ /* 0x000fe400078ec0ff */
[----:B------:R-:W-:Y:S01]  /*0bd0*/  IADD3 R8, R8, UR4, RZ ;  /* 0x0000000408087c10 */ /* 0x000fe2000fffe0ff */
[----:B------:R-:W-:-:S04]  /*0be0*/  FADD R33, R33, R34 ;  /* 0x0000002221217221 */ /* 0x000fc80000000000 */
[----:B------:R-:W-:Y:S01]  /*0bf0*/  FMUL R33, R33, 0.25 ;  /* 0x3e80000021217820 */ /* 0x000fe20000400000 */
[----:B------:R-:W-:Y:S01]  /*0c00*/  FADD R31, R31, R36 ;  /* 0x000000241f1f7221 */ /* 0x000fe20000000000 */
[----:B------:R-:W-:-:S03]  /*0c10*/  FADD R32, R32, R37 ;  /* 0x0000002520207221 */ /* 0x000fc60000000000 */
[----:B------:R-:W-:Y:S01]  /*0c20*/  FMUL R31, R31, 0.25 ;  /* 0x3e8000001f1f7820 */ /* 0x000fe20000400000 */
[----:B------:R-:W-:Y:S01]  /*0c30*/  FMUL R11, R32, 0.25 ;  /* 0x3e800000200b7820 */ /* 0x000fe20000400000 */
[----:B------:R-:W-:Y:S01]  /*0c40*/  STS [R6+0x80], R33 ;  /* 0x0000802106007388 */ /* 0x000fe20000000800 */
[----:B------:R-:W-:Y:S01]  /*0c50*/  FADD R12, R12, R21 ;  /* 0x000000150c0c7221 */ /* 0x000fe20000000000 */
[----:B------:R-:W-:-:S03]  /*0c60*/  FADD R17, R17, R20 ;  /* 0x0000001411117221 */ /* 0x000fc60000000000 */
[----:B------:R-:W-:Y:S01]  /*0c70*/  FMUL R15, R12, 0.25 ;  /* 0x3e8000000c0f7820 */ /* 0x000fe20000400000 */
[----:B------:R-:W-:Y:S01]  /*0c80*/  FMUL R17, R17, 0.25 ;  /* 0x3e80000011117820 */ /* 0x000fe20000400000 */
[----:B------:R-:W-:Y:S01]  /*0c90*/  FADD R28, R28, R35 ;  /* 0x000000231c1c7221 */ /* 0x000fe20000000000 */
[----:B------:R-:W-:-:S03]  /*0ca0*/  FADD R9, R9, R24 ;  /* 0x0000001809097221 */ /* 0x000fc60000000000 */
[----:B------:R-:W-:Y:S01]  /*0cb0*/  FMUL R21, R28, 0.25 ;  /* 0x3e8000001c157820 */ /* 0x000fe20000400000 */
[----:B------:R-:W-:Y:S01]  /*0cc0*/  FMUL R19, R9, 0.25 ;  /* 0x3e80000009137820 */ /* 0x000fe20000400000 */
[----:B------:R-:W-:Y:S04]  /*0cd0*/  STS [R6+0x100], R31 ;  /* 0x0001001f06007388 */ /* 0x000fe80000000800 */
[----:B------:R-:W-:Y:S04]  /*0ce0*/  STS [R6+0x180], R11 ;  /* 0x0001800b06007388 */ /* 0x000fe80000000800 */
[----:B------:R-:W-:Y:S04]  /*0cf0*/  STS [R6+0x200], R17 ;  /* 0x0002001106007388 */ /* 0x000fe80000000800 */
[----:B------:R-:W-:Y:S04]  /*0d00*/  STS [R6+0x280], R15 ;  /* 0x0002800f06007388 */ /* 0x000fe80000000800 */
[----:B------:R-:W-:Y:S04]  /*0d10*/  STS [R6+0x300], R19 ;  /* 0x0003001306007388 */ /* 0x000fe80000000800 */
[----:B------:R1:W-:Y:S01]  /*0d20*/  STS [R6+0x380], R21 ;  /* 0x0003801506007388 */ /* 0x0003e20000000800 */
[----:B------:R-:W-:Y:S01]  /*0d30*/  IMAD R8, R3, 0x4, R8 ;  /* 0x0000000403087824 */ /* 0x000fe200078e0208 */
[----:B------:R-:W-:Y:S01]  /*0d40*/  BAR.SYNC.DEFER_BLOCKING 0x0 ;  /* 0x0000000000007b1d */ /* 0x000fe20000010000 */
[----:B------:R-:W-:-:S02]  /*0d50*/  SHF.R.S32.HI R12, RZ, 0x17, R0 ;  /* 0x00000017ff0c7819 */ /* 0x000fc40000011400 */
[----:B0-----:R-:W-:Y:S02]  /*0d60*/  LOP3.LUT R7, R4, 0xfc, RZ, 0xc0, !PT ;  /* 0x000000fc04077812 */ /* 0x001fe400078ec0ff */
[----:B------:R-:W-:Y:S02]  /*0d70*/  SGXT R4, R12, 0x1 ;  /* 0x000000010c04781a */ /* 0x000fe40000000200 */
[----:B------:R-:W-:Y:S01]  /*0d80*/  PRMT R7, R7, 0x6540, R0 ;  /* 0x0000654007077816 */ /* 0x000fe20000000000 */
[----:B------:R-:W0:Y:S01]  /*0d90*/  LDC.64 R12, c[0x0][0x218] ;  /* 0x00008600ff0c7b82 */ /* 0x000e220000000a00 */
[----:B------:R-:W-:Y:S02]  /*0da0*/  SHF.R.U32.HI R0, RZ, 0x6, R2 ;  /* 0x00000006ff007819 */ /* 0x000fe40000011602 */
[----:B------:R-:W-:Y:S01]  /*0db0*/  LEA.HI R4, R4, R7, RZ, 0xb ;  /* 0x0000000704047211 */ /* 0x000fe200078f58ff */
[----:B------:R-:W2:Y:S03]  /*0dc0*/  LDS.128 R8, [R8] ;  /* 0x0000000008087984 */ /* 0x000ea60000000c00 */
[----:B------:R-:W-:-:S02]  /*0dd0*/  SHF.L.U32 R2, R4, 0x2, RZ ;  /* 0x0000000204027819 */ /* 0x000fc400000006ff */
[----:B------:R-:W-:Y:S02]  /*0de0*/  SGXT.U32 R0, R0, 0x1 ;  /* 0x000000010000781a */ /* 0x000fe40000000000 */
[----:B------:R-:W-:Y:S02]  /*0df0*/  LOP3.LUT R4, R4, 0xfffff800, RZ, 0xc0, !PT ;  /* 0xfffff80004047812 */ /* 0x000fe400078ec0ff */
[----:B------:R-:W-:Y:S02]  /*0e00*/  LOP3.LUT R2, R2, 0xffffe000, RZ, 0xc0, !PT ;  /* 0xffffe00002027812 */ /* 0x000fe400078ec0ff */
[----:B------:R-:W-:Y:S02]  /*0e10*/  LOP3.LUT R0, R5, R0, RZ, 0xfc, !PT ;  /* 0x0000000005007212 */ /* 0x000fe400078efcff */
[----:B------:R-:W-:Y:S02]  /*0e20*/  IADD3 R7, R2, R7, -R4 ;  /* 0x0000000702077210 */ /* 0x000fe40007ffe804 */
[----:B------:R-:W-:-:S02]  /*0e30*/  LOP3.LUT R2, R0, 0x2, RZ, 0xfc, !PT ;  /* 0x0000000200027812 */ /* 0x000fc400078efcff */
[----:B-1----:R-:W-:Y:S02]  /*0e40*/  LOP3.LUT R6, R3, 0x200, RZ, 0xfc, !PT ;  /* 0x0000020003067812 */ /* 0x002fe400078efcff */
[----:B------:R-:W-:Y:S02]  /*0e50*/  ISETP.GE.AND P1, PT, R0, 0x4, PT ;  /* 0x000000040000780c */ /* 0x000fe40003f26270 */
[----:B------:R-:W-:Y:S02]  /*0e60*/  ISETP.GE.AND P0, PT, R2, 0x4, PT ;  /* 0x000000040200780c */ /* 0x000fe40003f06270 */
[----:B------:R-:W-:Y:S02]  /*0e70*/  SHF.R.U32.HI R6, RZ, 0x4, R6 ;  /* 0x00000004ff067819 */ /* 0x000fe40000011606 */
[----:B------:R-:W-:Y:S02]  /*0e80*/  LEA R5, R0, R7, 0xb ;  /* 0x0000000700057211 */ /* 0x000fe400078e58ff */
[----:B------:R-:W-:-:S03]  /*0e90*/  LOP3.LUT R6, R6, 0x30, RZ, 0xc0, !PT ;  /* 0x0000003006067812 */ /* 0x000fc600078ec0ff */
[----:B0-----:R-:W-:-:S04]  /*0ea0*/  IMAD.WIDE R4, R5, 0x4, R12 ;  /* 0x0000000405047825 */ /* 0x001fc800078e020c */
[----:B------:R-:W-:-:S05]  /*0eb0*/  VIADD R6, R6, UR4 ;  /* 0x0000000406067c36 */ /* 0x000fca0008000000 */
[----:B------:R-:W-:Y:S01]  /*0ec0*/  LEA R6, R3, R6, 0x2 ;  /* 0x0000000603067211 */ /* 0x000fe200078e10ff */
[----:B--2---:R0:W-:Y:S02]  /*0ed0*/  @!P1 STG.E.128 desc[UR6][R4.64], R8 ;  /* 0x0000000804009986 */ /* 0x0041e4000c101d06 */
[----:B0-----:R-:W-:Y:S05]  /*0ee0*/  @P0 EXIT ;  /* 0x000000000000094d */ /* 0x001fea0003800000 */
[----:B0-----:R-:W0:Y:S01]  /*0ef0*/  LDS.128 R8, [R6+0x800] ;  /* 0x0008000006087984 */ /* 0x001e220000000c00 */
[----:B------:R-:W-:-:S04]  /*0f00*/  LOP3.LUT R0, R0, 0x2, RZ, 0xfc, !PT ;  /* 0x0000000200007812 */ /* 0x000fc800078efcff */
[----:B------:R-:W-:-:S05]  /*0f10*/  LEA R7, R0, R7, 0xb ;  /* 0x0000000700077211 */ /* 0x000fca00078e58ff */
[----:B------:R-:W-:-:S05]  /*0f20*/  IMAD.WIDE R12, R7, 0x4, R12 ;  /* 0x00000004070c7825 */ /* 0x000fca00078e020c */
[----:B0-----:R-:W-:Y:S01]  /*0f30*/  STG.E.128 desc[UR6][R12.64], R8 ;  /* 0x000000080c007986 */ /* 0x001fe2000c101d06 */
[----:B------:R-:W-:Y:S05]  /*0f40*/  EXIT ;  /* 0x000000000000794d */ /* 0x000fea0003800000 */
.L_x_0:
[----:B------:R-:W-:-:S00]  /*0f50*/  BRA `(.L_x_0) ;  /* 0xfffffffc00fc7947 */ /* 0x000fc0000383ffff */
[----:B------:R-:W-:-:S00]  /*0f60*/  NOP ;  /* 0x0000000000007918 */ /* 0x000fc00000000000 */
        /* <DEDUP_REMOVED lines=9> */
.L_x_1:


//--------------------- .nv.shared.triton_poi_fused__adaptive_avg_pool2d_5 --------------------------
	.section	.nv.shared.triton_poi_fused__adaptive_avg_pool2d_5,"aw",@nobits
	.sectionflags	@""
	.align	16
	.zero		1024


//--------------------- .nv.constant0.triton_poi_fused__adaptive_avg_pool2d_5 --------------------------
	.section	.nv.constant0.triton_poi_fused__adaptive_avg_pool2d_5,"a",@progbits
	.sectionflags	@""
	.align	4
.nv.constant0.triton_poi_fused__adaptive_avg_pool2d_5:
	.zero		552
